//
// Generated by NVIDIA NVVM Compiler
//
// Compiler Build ID: CL-36424714
// Cuda compilation tools, release 13.0, V13.0.88
// Based on NVVM 20.0.0
//

.version 9.0
.target sm_100
.address_size 64

	// .globl	_Z12mandelKernelPiffffii

.visible .entry _Z12mandelKernelPiffffii(
	.param .u64 .ptr .align 1 _Z12mandelKernelPiffffii_param_0,
	.param .f32 _Z12mandelKernelPiffffii_param_1,
	.param .f32 _Z12mandelKernelPiffffii_param_2,
	.param .f32 _Z12mandelKernelPiffffii_param_3,
	.param .f32 _Z12mandelKernelPiffffii_param_4,
	.param .u32 _Z12mandelKernelPiffffii_param_5,
	.param .u32 _Z12mandelKernelPiffffii_param_6
)
{
	.reg .pred 	%p<4>;
	.reg .b32 	%r<19>;
	.reg .b32 	%f<20>;
	.reg .b64 	%rd<7>;

	ld.param.u64 	%rd1, [_Z12mandelKernelPiffffii_param_0];
	ld.param.f32 	%f9, [_Z12mandelKernelPiffffii_param_1];
	ld.param.f32 	%f10, [_Z12mandelKernelPiffffii_param_2];
	ld.param.f32 	%f11, [_Z12mandelKernelPiffffii_param_3];
	ld.param.f32 	%f12, [_Z12mandelKernelPiffffii_param_4];
	ld.param.u32 	%r6, [_Z12mandelKernelPiffffii_param_5];
	ld.param.u32 	%r7, [_Z12mandelKernelPiffffii_param_6];
	mov.u32 	%r9, %ctaid.x;
	mov.u32 	%r10, %ntid.x;
	mov.u32 	%r11, %tid.x;
	mad.lo.s32 	%r1, %r9, %r10, %r11;
	mov.u32 	%r12, %ctaid.y;
	mov.u32 	%r13, %ntid.y;
	mov.u32 	%r14, %tid.y;
	mad.lo.s32 	%r2, %r12, %r13, %r14;
	cvt.rn.f32.s32 	%f13, %r1;
	fma.rn.f32 	%f1, %f9, %f13, %f11;
	cvt.rn.f32.u32 	%f14, %r2;
	fma.rn.f32 	%f2, %f10, %f14, %f12;
	setp.lt.s32 	%p1, %r6, 1;
	mov.b32 	%r18, 0;
	@%p1 bra 	$L__BB0_4;
	mov.b32 	%r17, 0;
	mov.f32 	%f18, %f2;
	mov.f32 	%f19, %f1;
$L__BB0_2:
	mul.f32 	%f5, %f19, %f19;
	mul.f32 	%f6, %f18, %f18;
	add.f32 	%f15, %f5, %f6;
	setp.gt.f32 	%p2, %f15, 0f40800000;
	mov.u32 	%r18, %r17;
	@%p2 bra 	$L__BB0_4;
	sub.f32 	%f16, %f5, %f6;
	add.f32 	%f17, %f19, %f19;
	add.f32 	%f19, %f1, %f16;
	fma.rn.f32 	%f18, %f17, %f18, %f2;
	add.s32 	%r17, %r17, 1;
	setp.ne.s32 	%p3, %r17, %r6;
	mov.u32 	%r18, %r6;
	@%p3 bra 	$L__BB0_2;
$L__BB0_4:
	cvta.to.global.u64 	%rd2, %rd1;
	mul.lo.s32 	%r16, %r7, %r2;
	cvt.s64.s32 	%rd3, %r16;
	add.s64 	%rd4, %rd2, %rd3;
	mul.wide.s32 	%rd5, %r1, 4;
	add.s64 	%rd6, %rd4, %rd5;
	st.global.u32 	[%rd6], %r18;
	ret;

}


// ===== COMPILED SASS (sm_100) =====

	.target	sm_100

	.elftype	@"ET_EXEC"


//--------------------- .note.nv.tkinfo           --------------------------
	.section	.note.nv.tkinfo,"",@"SHT_NOTE"
	.sectionflags	@"SHF_NOTE_NV_TKINFO"
	.tkinfo
        /*0018*/ 	.word	0x00000002
        /*0030*/ 	.string	""
        /*0030*/ 	.string	"ptxas"
        /*0030*/ 	.string	"Cuda compilation tools, release 13.0, V13.0.88"
        /*0030*/ 	.string	"Build cuda_13.0.r13.0/compiler.36424714_0"
        /*0030*/ 	.string	"-arch sm_100 -m 64 "



//--------------------- .note.nv.cuinfo           --------------------------
	.section	.note.nv.cuinfo,"",@"SHT_NOTE"
	.sectionflags	@"SHF_NOTE_NV_CUINFO"
        /*0018*/ 	.short	0x0002
        /*001a*/ 	.short	0x0064
        /*001c*/ 	.short	0x0082
	.zero		2


//--------------------- .nv.info                  --------------------------
	.section	.nv.info,"",@"SHT_CUDA_INFO"
	.align	4


	//----- nvinfo : EIATTR_REGCOUNT
	.align		4
        /*0000*/ 	.byte	0x04, 0x2f
        /*0002*/ 	.short	(.L_1 - .L_0)
	.align		4
.L_0:
        /*0004*/ 	.word	index@(_Z12mandelKernelPiffffii)
        /*0008*/ 	.word	0x00000010


	//----- nvinfo : EIATTR_FRAME_SIZE
	.align		4
.L_1:
        /*000c*/ 	.byte	0x04, 0x11
        /*000e*/ 	.short	(.L_3 - .L_2)
	.align		4
.L_2:
        /*0010*/ 	.word	index@(_Z12mandelKernelPiffffii)
        /*0014*/ 	.word	0x00000000


	//----- nvinfo : EIATTR_MIN_STACK_SIZE
	.align		4
.L_3:
        /*0018*/ 	.byte	0x04, 0x12
        /*001a*/ 	.short	(.L_5 - .L_4)
	.align		4
.L_4:
        /*001c*/ 	.word	index@(_Z12mandelKernelPiffffii)
        /*0020*/ 	.word	0x00000000
.L_5:


//--------------------- .nv.compat                --------------------------
	.section	.nv.compat,"",@"SHT_CUDA_COMPAT_INFO"
	.align	4
        /*0000*/ 	.byte	0x02, 0x09, 0x00, 0x00, 0x02, 0x02, 0x01, 0x00, 0x02, 0x05, 0x05, 0x00, 0x03, 0x07, 0x01, 0x01
        /*0010*/ 	.byte	0x02, 0x03, 0x00, 0x00, 0x02, 0x06, 0x01, 0x00, 0x04, 0x0b, 0x08, 0x00, 0x01, 0x00, 0x00, 0x00
        /*0020*/ 	.byte	0x00, 0x00, 0x00, 0x00


//--------------------- .nv.info._Z12mandelKernelPiffffii --------------------------
	.section	.nv.info._Z12mandelKernelPiffffii,"",@"SHT_CUDA_INFO"
	.sectionflags	@""
	.align	4


	//----- nvinfo : EIATTR_CUDA_API_VERSION
	.align		4
        /*0000*/ 	.byte	0x04, 0x37
        /*0002*/ 	.short	(.L_7 - .L_6)
.L_6:
        /*0004*/ 	.word	0x00000082


	//----- nvinfo : EIATTR_KPARAM_INFO
	.align		4
.L_7:
        /*0008*/ 	.byte	0x04, 0x17
        /*000a*/ 	.short	(.L_9 - .L_8)
.L_8:
        /*000c*/ 	.word	0x00000000
        /*0010*/ 	.short	0x0006
        /*0012*/ 	.short	0x001c
        /*0014*/ 	.byte	0x00, 0xf0, 0x11, 0x00


	//----- nvinfo : EIATTR_KPARAM_INFO
	.align		4
.L_9:
        /*0018*/ 	.byte	0x04, 0x17
        /*001a*/ 	.short	(.L_11 - .L_10)
.L_10:
        /*001c*/ 	.word	0x00000000
        /*0020*/ 	.short	0x0005
        /*0022*/ 	.short	0x0018
        /*0024*/ 	.byte	0x00, 0xf0, 0x11, 0x00


	//----- nvinfo : EIATTR_KPARAM_INFO
	.align		4
.L_11:
        /*0028*/ 	.byte	0x04, 0x17
        /*002a*/ 	.short	(.L_13 - .L_12)
.L_12:
        /*002c*/ 	.word	0x00000000
        /*0030*/ 	.short	0x0004
        /*0032*/ 	.short	0x0014
        /*0034*/ 	.byte	0x00, 0xf0, 0x11, 0x00


	//----- nvinfo : EIATTR_KPARAM_INFO
	.align		4
.L_13:
        /*0038*/ 	.byte	0x04, 0x17
        /*003a*/ 	.short	(.L_15 - .L_14)
.L_14:
        /*003c*/ 	.word	0x00000000
        /*0040*/ 	.short	0x0003
        /*0042*/ 	.short	0x0010
        /*0044*/ 	.byte	0x00, 0xf0, 0x11, 0x00


	//----- nvinfo : EIATTR_KPARAM_INFO
	.align		4
.L_15:
        /*0048*/ 	.byte	0x04, 0x17
        /*004a*/ 	.short	(.L_17 - .L_16)
.L_16:
        /*004c*/ 	.word	0x00000000
        /*0050*/ 	.short	0x0002
        /*0052*/ 	.short	0x000c
        /*0054*/ 	.byte	0x00, 0xf0, 0x11, 0x00


	//----- nvinfo : EIATTR_KPARAM_INFO
	.align		4
.L_17:
        /*0058*/ 	.byte	0x04, 0x17
        /*005a*/ 	.short	(.L_19 - .L_18)
.L_18:
        /*005c*/ 	.word	0x00000000
        /*0060*/ 	.short	0x0001
        /*0062*/ 	.short	0x0008
        /*0064*/ 	.byte	0x00, 0xf0, 0x11, 0x00


	//----- nvinfo : EIATTR_KPARAM_INFO
	.align		4
.L_19:
        /*0068*/ 	.byte	0x04, 0x17
        /*006a*/ 	.short	(.L_21 - .L_20)
.L_20:
        /*006c*/ 	.word	0x00000000
        /*0070*/ 	.short	0x0000
        /*0072*/ 	.short	0x0000
        /*0074*/ 	.byte	0x00, 0xf5, 0x21, 0x00


	//----- nvinfo : EIATTR_SPARSE_MMA_MASK
	.align		4
.L_21:
        /*0078*/ 	.byte	0x03, 0x50
        /*007a*/ 	.short	0x0000


	//----- nvinfo : EIATTR_MAXREG_COUNT
	.align		4
        /*007c*/ 	.byte	0x03, 0x1b
        /*007e*/ 	.short	0x00ff


	//----- nvinfo : EIATTR_MERCURY_ISA_VERSION
	.align		4
        /*0080*/ 	.byte	0x03, 0x5f
        /*0082*/ 	.short	0x0101


	//----- nvinfo : EIATTR_VRC_CTA_INIT_COUNT
	.align		4
        /*0084*/ 	.byte	0x02, 0x4a
	.zero		1
	.zero		1


	//----- nvinfo : EIATTR_EXIT_INSTR_OFFSETS
	.align		4
        /*0088*/ 	.byte	0x04, 0x1c
        /*008a*/ 	.short	(.L_23 - .L_22)


	//   ....[0]....
.L_22:
        /*008c*/ 	.word	0x000002f0


	//----- nvinfo : EIATTR_CRS_STACK_SIZE
	.align		4
.L_23:
        /*0090*/ 	.byte	0x04, 0x1e
        /*0092*/ 	.short	(.L_25 - .L_24)
.L_24:
        /*0094*/ 	.word	0x00000000


	//----- nvinfo : EIATTR_CBANK_PARAM_SIZE
	.align		4
.L_25:
        /*0098*/ 	.byte	0x03, 0x19
        /*009a*/ 	.short	0x0020


	//----- nvinfo : EIATTR_PARAM_CBANK
	.align		4
        /*009c*/ 	.byte	0x04, 0x0a
        /*009e*/ 	.short	(.L_27 - .L_26)
	.align		4
.L_26:
        /*00a0*/ 	.word	index@(.nv.constant0._Z12mandelKernelPiffffii)
        /*00a4*/ 	.short	0x0380
        /*00a6*/ 	.short	0x0020


	//----- nvinfo : EIATTR_SW_WAR
	.align		4
.L_27:
        /*00a8*/ 	.byte	0x04, 0x36
        /*00aa*/ 	.short	(.L_29 - .L_28)
.L_28:
        /*00ac*/ 	.word	0x00000008
.L_29:


//--------------------- .nv.callgraph             --------------------------
	.section	.nv.callgraph,"",@"SHT_CUDA_CALLGRAPH"
	.align	4
	.sectionentsize	8
	.align		4
        /*0000*/ 	.word	0x00000000
	.align		4
        /*0004*/ 	.word	0xffffffff
	.align		4
        /*0008*/ 	.word	0x00000000
	.align		4
        /*000c*/ 	.word	0xfffffffe
	.align		4
        /*0010*/ 	.word	0x00000000
	.align		4
        /*0014*/ 	.word	0xfffffffd
	.align		4
        /*0018*/ 	.word	0x00000000
	.align		4
        /*001c*/ 	.word	0xfffffffc


//--------------------- .text._Z12mandelKernelPiffffii --------------------------
	.section	.text._Z12mandelKernelPiffffii,"ax",@progbits
	.align	128
        .global         _Z12mandelKernelPiffffii
        .type           _Z12mandelKernelPiffffii,@function
        .size           _Z12mandelKernelPiffffii,(.L_x_4 - _Z12mandelKernelPiffffii)
        .other          _Z12mandelKernelPiffffii,@"STO_CUDA_ENTRY STV_DEFAULT"
_Z12mandelKernelPiffffii:
.text._Z12mandelKernelPiffffii:
[----:B------:R-:W-:Y:S01]  /*0000*/  LDC R1, c[0x0][0x37c] ;  /* 0x0000df00ff017b82 */ /* 0x000fe20000000800 */
[----:B------:R-:W0:Y:S07]  /*0010*/  S2R R0, SR_TID.X ;  /* 0x0000000000007919 */ /* 0x000e2e0000002100 */
[----:B------:R-:W0:Y:S01]  /*0020*/  S2UR UR4, SR_CTAID.X ;  /* 0x00000000000479c3 */ /* 0x000e220000002500 */
[----:B------:R-:W1:Y:S01]  /*0030*/  LDCU UR8, c[0x0][0x398] ;  /* 0x00007300ff0877ac */ /* 0x000e620008000800 */
[----:B------:R-:W2:Y:S01]  /*0040*/  S2R R3, SR_TID.Y ;  /* 0x0000000000037919 */ /* 0x000ea20000002200 */
[----:B------:R-:W3:Y:S05]  /*0050*/  LDCU.64 UR6, c[0x0][0x388] ;  /* 0x00007100ff0677ac */ /* 0x000eea0008000a00 */
[----:B------:R-:W0:Y:S08]  /*0060*/  LDC R5, c[0x0][0x360] ;  /* 0x0000d800ff057b82 */ /* 0x000e300000000800 */
[----:B------:R-:W2:Y:S01]  /*0070*/  S2UR UR5, SR_CTAID.Y ;  /* 0x00000000000579c3 */ /* 0x000ea20000002600 */
[----:B-1----:R-:W-:-:S07]  /*0080*/  UISETP.GE.AND UP0, UPT, UR8, 0x1, UPT ;  /* 0x000000010800788c */ /* 0x002fce000bf06270 */
[----:B------:R-:W2:Y:S08]  /*0090*/  LDC R2, c[0x0][0x364] ;  /* 0x0000d900ff027b82 */ /* 0x000eb00000000800 */
[----:B------:R-:W3:Y:S01]  /*00a0*/  LDC.64 R6, c[0x0][0x390] ;  /* 0x0000e400ff067b82 */ /* 0x000ee20000000a00 */
[----:B0-----:R-:W-:Y:S02]  /*00b0*/  IMAD R5, R5, UR4, R0 ;  /* 0x0000000405057c24 */ /* 0x001fe4000f8e0200 */
[----:B--2---:R-:W-:-:S03]  /*00c0*/  IMAD R0, R2, UR5, R3 ;  /* 0x0000000502007c24 */ /* 0x004fc6000f8e0203 */
[----:B------:R-:W-:Y:S01]  /*00d0*/  I2FP.F32.S32 R3, R5 ;  /* 0x0000000500037245 */ /* 0x000fe20000201400 */
[----:B------:R-:W0:Y:S01]  /*00e0*/  LDCU.64 UR4, c[0x0][0x358] ;  /* 0x00006b00ff0477ac */ /* 0x000e220008000a00 */
[----:B------:R-:W-:-:S03]  /*00f0*/  I2FP.F32.U32 R2, R0 ;  /* 0x0000000000027245 */ /* 0x000fc60000201000 */
[----:B---3--:R-:W-:Y:S02]  /*0100*/  FFMA R3, R3, UR6, R6 ;  /* 0x0000000603037c23 */ /* 0x008fe40008000006 */
[----:B------:R-:W-:Y:S01]  /*0110*/  FFMA R2, R2, UR7, R7 ;  /* 0x0000000702027c23 */ /* 0x000fe20008000007 */
[----:B------:R-:W-:Y:S01]  /*0120*/  HFMA2 R7, -RZ, RZ, 0, 0 ;  /* 0x00000000ff077431 */ /* 0x000fe200000001ff */
[----:B------:R-:W-:Y:S06]  /*0130*/  BRA.U !UP0, `(.L_x_0) ;  /* 0x0000000108507547 */ /* 0x000fec000b800000 */
[----:B------:R-:W-:Y:S01]  /*0140*/  BSSY.RECONVERGENT B0, `(.L_x_0) ;  /* 0x0000013000007945 */ /* 0x000fe20003800200 */
[----:B------:R-:W-:Y:S01]  /*0150*/  MOV R7, RZ ;  /* 0x000000ff00077202 */ /* 0x000fe20000000f00 */
[----:B------:R-:W1:Y:S01]  /*0160*/  LDCU UR7, c[0x0][0x398] ;  /* 0x00007300ff0777ac */ /* 0x000e620008000800 */
[----:B------:R-:W-:Y:S02]  /*0170*/  MOV R9, R2 ;  /* 0x0000000200097202 */ /* 0x000fe40000000f00 */
[----:B------:R-:W-:Y:S01]  /*0180*/  MOV R4, R3 ;  /* 0x0000000300047202 */ /* 0x000fe20000000f00 */
[----:B------:R-:W2:Y:S06]  /*0190*/  LDCU UR10, c[0x0][0x398] ;  /* 0x00007300ff0a77ac */ /* 0x000eac0008000800 */
.L_x_2:
[----:B------:R-:W-:Y:S01]  /*01a0*/  FMUL R6, R4, R4 ;  /* 0x0000000404067220 */ /* 0x000fe20000400000 */
[----:B------:R-:W-:-:S04]  /*01b0*/  FMUL R13, R9, R9 ;  /* 0x00000009090d7220 */ /* 0x000fc80000400000 */
[----:B------:R-:W-:-:S05]  /*01c0*/  FADD R8, R6, R13 ;  /* 0x0000000d06087221 */ /* 0x000fca0000000000 */
[----:B------:R-:W-:-:S13]  /*01d0*/  FSETP.GT.AND P0, PT, R8, 4, PT ;  /* 0x408000000800780b */ /* 0x000fda0003f04000 */
[----:B------:R-:W-:Y:S05]  /*01e0*/  @P0 BRA `(.L_x_1) ;  /* 0x0000000000200947 */ /* 0x000fea0003800000 */
[----:B------:R-:W-:Y:S01]  /*01f0*/  IADD3 R7, PT, PT, R7, 0x1, RZ ;  /* 0x0000000107077810 */ /* 0x000fe20007ffe0ff */
[----:B------:R-:W-:Y:S01]  /*0200*/  FADD R11, R4, R4 ;  /* 0x00000004040b7221 */ /* 0x000fe20000000000 */
[----:B------:R-:W-:Y:S02]  /*0210*/  FADD R4, R6, -R13 ;  /* 0x8000000d06047221 */ /* 0x000fe40000000000 */
[----:B--2---:R-:W-:Y:S01]  /*0220*/  ISETP.NE.AND P0, PT, R7, UR10, PT ;  /* 0x0000000a07007c0c */ /* 0x004fe2000bf05270 */
[----:B------:R-:W-:Y:S01]  /*0230*/  FFMA R9, R11, R9, R2 ;  /* 0x000000090b097223 */ /* 0x000fe20000000002 */
[----:B------:R-:W-:-:S11]  /*0240*/  FADD R4, R3, R4 ;  /* 0x0000000403047221 */ /* 0x000fd60000000000 */
[----:B------:R-:W-:Y:S05]  /*0250*/  @P0 BRA `(.L_x_2) ;  /* 0xfffffffc00d00947 */ /* 0x000fea000383ffff */
[----:B-1----:R-:W-:-:S07]  /*0260*/  MOV R7, UR7 ;  /* 0x0000000700077c02 */ /* 0x002fce0008000f00 */
.L_x_1:
[----:B012---:R-:W-:Y:S05]  /*0270*/  BSYNC.RECONVERGENT B0 ;  /* 0x0000000000007941 */ /* 0x007fea0003800200 */
.L_x_0:
[----:B------:R-:W1:Y:S01]  /*0280*/  LDCU UR6, c[0x0][0x39c] ;  /* 0x00007380ff0677ac */ /* 0x000e620008000800 */
[----:B------:R-:W2:Y:S01]  /*0290*/  LDCU.64 UR8, c[0x0][0x380] ;  /* 0x00007000ff0877ac */ /* 0x000ea20008000a00 */
[----:B-1----:R-:W-:-:S05]  /*02a0*/  IMAD R0, R0, UR6, RZ ;  /* 0x0000000600007c24 */ /* 0x002fca000f8e02ff */
[----:B--2---:R-:W-:-:S04]  /*02b0*/  IADD3 R2, P0, PT, R0, UR8, RZ ;  /* 0x0000000800027c10 */ /* 0x004fc8000ff1e0ff */
[----:B------:R-:W-:-:S03]  /*02c0*/  LEA.HI.X.SX32 R3, R0, UR9, 0x1, P0 ;  /* 0x0000000900037c11 */ /* 0x000fc600080f0eff */
[----:B------:R-:W-:-:S05]  /*02d0*/  IMAD.WIDE R2, R5, 0x4, R2 ;  /* 0x0000000405027825 */ /* 0x000fca00078e0202 */
[----:B0-----:R-:W-:Y:S01]  /*02e0*/  STG.E desc[UR4][R2.64], R7 ;  /* 0x0000000702007986 */ /* 0x001fe2000c101904 */
[----:B------:R-:W-:Y:S05]  /*02f0*/  EXIT ;  /* 0x000000000000794d */ /* 0x000fea0003800000 */
.L_x_3:
[----:B------:R-:W-:-:S00]  /*0300*/  BRA `(.L_x_3) ;  /* 0xfffffffc00fc7947 */ /* 0x000fc0000383ffff */
[----:B------:R-:W-:-:S00]  /*0310*/  NOP ;  /* 0x0000000000007918 */ /* 0x000fc00000000000 */
        /* <DEDUP_REMOVED lines=14> */
.L_x_4:


//--------------------- .nv.shared.reserved.0     --------------------------
	.section	.nv.shared.reserved.0,"aw",@nobits
	.weak		__nv_reservedSMEM_offset_0_alias
	.size		__nv_reservedSMEM_offset_0_alias, 0, 64
	.other		__nv_reservedSMEM_offset_0_alias,@"STO_CUDA_RESERVED_SHARED STV_DEFAULT"
__nv_reservedSMEM_offset_0_alias:
	.zero		0
	.zero		64


//--------------------- .nv.constant0._Z12mandelKernelPiffffii --------------------------
	.section	.nv.constant0._Z12mandelKernelPiffffii,"a",@progbits
	.sectionflags	@""
	.align	4
.nv.constant0._Z12mandelKernelPiffffii:
	.zero		928


//--------------------- SYMBOLS --------------------------

	.type		.nv.reservedSmem.offset0,@object
	.size		.nv.reservedSmem.offset0,0x4
